//
// Generated by NVIDIA NVVM Compiler
//
// Compiler Build ID: CL-36424714
// Cuda compilation tools, release 13.0, V13.0.88
// Based on NVVM 20.0.0
//

.version 9.0
.target sm_100
.address_size 64

	// .globl	_Z15fibonacciKernelPdPii

.visible .entry _Z15fibonacciKernelPdPii(
	.param .u64 .ptr .align 1 _Z15fibonacciKernelPdPii_param_0,
	.param .u64 .ptr .align 1 _Z15fibonacciKernelPdPii_param_1,
	.param .u32 _Z15fibonacciKernelPdPii_param_2
)
{
	.reg .pred 	%p<7>;
	.reg .b32 	%r<12>;
	.reg .b64 	%rd<17>;
	.reg .b64 	%fd<43>;

	ld.param.u64 	%rd2, [_Z15fibonacciKernelPdPii_param_0];
	ld.param.u64 	%rd3, [_Z15fibonacciKernelPdPii_param_1];
	ld.param.u32 	%r6, [_Z15fibonacciKernelPdPii_param_2];
	cvta.to.global.u64 	%rd1, %rd2;
	mov.u32 	%r7, %ctaid.x;
	mov.u32 	%r8, %ntid.x;
	mov.u32 	%r9, %tid.x;
	mad.lo.s32 	%r1, %r7, %r8, %r9;
	setp.ge.s32 	%p1, %r1, %r6;
	@%p1 bra 	$L__BB0_10;
	cvta.to.global.u64 	%rd4, %rd3;
	mul.wide.s32 	%rd5, %r1, 4;
	add.s64 	%rd6, %rd4, %rd5;
	ld.global.u32 	%r2, [%rd6];
	setp.gt.s32 	%p2, %r2, 0;
	@%p2 bra 	$L__BB0_3;
	mul.wide.s32 	%rd13, %r1, 8;
	add.s64 	%rd14, %rd1, %rd13;
	mov.b64 	%rd15, 0;
	st.global.u64 	[%rd14], %rd15;
	bra.uni 	$L__BB0_10;
$L__BB0_3:
	setp.gt.u32 	%p3, %r2, 2;
	@%p3 bra 	$L__BB0_5;
	mul.wide.s32 	%rd10, %r1, 8;
	add.s64 	%rd11, %rd1, %rd10;
	mov.b64 	%rd12, 4607182418800017408;
	st.global.u64 	[%rd11], %rd12;
	bra.uni 	$L__BB0_10;
$L__BB0_5:
	add.s32 	%r11, %r2, -1;
	mov.f64 	%fd41, 0d0000000000000000;
	mov.f64 	%fd42, 0d3FF0000000000000;
	mov.f64 	%fd37, %fd42;
	mov.f64 	%fd38, %fd42;
	mov.f64 	%fd39, %fd42;
	mov.f64 	%fd40, %fd41;
$L__BB0_6:
	and.b32  	%r10, %r11, 1;
	setp.eq.b32 	%p4, %r10, 1;
	not.pred 	%p5, %p4;
	@%p5 bra 	$L__BB0_8;
	mul.f64 	%fd29, %fd37, %fd42;
	fma.rn.f64 	%fd15, %fd39, %fd41, %fd29;
	mul.f64 	%fd30, %fd38, %fd42;
	fma.rn.f64 	%fd41, %fd40, %fd41, %fd30;
	mov.f64 	%fd42, %fd15;
$L__BB0_8:
	mul.f64 	%fd31, %fd38, %fd39;
	fma.rn.f64 	%fd19, %fd37, %fd37, %fd31;
	mul.f64 	%fd32, %fd38, %fd40;
	fma.rn.f64 	%fd20, %fd37, %fd38, %fd32;
	mul.f64 	%fd33, %fd40, %fd39;
	fma.rn.f64 	%fd21, %fd39, %fd37, %fd33;
	mul.f64 	%fd34, %fd40, %fd40;
	fma.rn.f64 	%fd40, %fd38, %fd39, %fd34;
	shr.u32 	%r5, %r11, 1;
	setp.gt.u32 	%p6, %r11, 1;
	mov.u32 	%r11, %r5;
	mov.f64 	%fd37, %fd19;
	mov.f64 	%fd38, %fd20;
	mov.f64 	%fd39, %fd21;
	@%p6 bra 	$L__BB0_6;
	ld.param.u64 	%rd16, [_Z15fibonacciKernelPdPii_param_0];
	cvta.to.global.u64 	%rd7, %rd16;
	mul.wide.s32 	%rd8, %r1, 8;
	add.s64 	%rd9, %rd7, %rd8;
	st.global.f64 	[%rd9], %fd42;
$L__BB0_10:
	ret;

}
	// .globl	_Z18computePascalTermsPdi
.visible .entry _Z18computePascalTermsPdi(
	.param .u64 .ptr .align 1 _Z18computePascalTermsPdi_param_0,
	.param .u32 _Z18computePascalTermsPdi_param_1
)
{
	.reg .pred 	%p<3>;
	.reg .b32 	%r<8>;
	.reg .b64 	%rd<6>;
	.reg .b64 	%fd<4>;

	ld.param.u64 	%rd2, [_Z18computePascalTermsPdi_param_0];
	ld.param.u32 	%r2, [_Z18computePascalTermsPdi_param_1];
	cvta.to.global.u64 	%rd1, %rd2;
	mov.u32 	%r3, %ctaid.x;
	mov.u32 	%r4, %ntid.x;
	mov.u32 	%r5, %tid.x;
	mad.lo.s32 	%r1, %r3, %r4, %r5;
	setp.lt.s32 	%p1, %r2, %r1;
	@%p1 bra 	$L__BB1_4;
	setp.ne.s32 	%p2, %r1, 0;
	@%p2 bra 	$L__BB1_3;
	mov.b64 	%rd5, 4607182418800017408;
	st.global.u64 	[%rd1], %rd5;
	bra.uni 	$L__BB1_4;
$L__BB1_3:
	sub.s32 	%r6, %r2, %r1;
	add.s32 	%r7, %r6, 1;
	cvt.rn.f64.s32 	%fd1, %r7;
	cvt.rn.f64.s32 	%fd2, %r1;
	div.rn.f64 	%fd3, %fd1, %fd2;
	mul.wide.s32 	%rd3, %r1, 8;
	add.s64 	%rd4, %rd1, %rd3;
	st.global.f64 	[%rd4], %fd3;
$L__BB1_4:
	ret;

}
	// .globl	_Z13prefixProductPdS_ii
.visible .entry _Z13prefixProductPdS_ii(
	.param .u64 .ptr .align 1 _Z13prefixProductPdS_ii_param_0,
	.param .u64 .ptr .align 1 _Z13prefixProductPdS_ii_param_1,
	.param .u32 _Z13prefixProductPdS_ii_param_2,
	.param .u32 _Z13prefixProductPdS_ii_param_3
)
{
	.reg .pred 	%p<3>;
	.reg .b32 	%r<8>;
	.reg .b64 	%rd<13>;
	.reg .b64 	%fd<5>;

	ld.param.u64 	%rd3, [_Z13prefixProductPdS_ii_param_0];
	ld.param.u64 	%rd4, [_Z13prefixProductPdS_ii_param_1];
	ld.param.u32 	%r3, [_Z13prefixProductPdS_ii_param_2];
	ld.param.u32 	%r2, [_Z13prefixProductPdS_ii_param_3];
	cvta.to.global.u64 	%rd1, %rd4;
	cvta.to.global.u64 	%rd2, %rd3;
	mov.u32 	%r4, %ctaid.x;
	mov.u32 	%r5, %ntid.x;
	mov.u32 	%r6, %tid.x;
	mad.lo.s32 	%r1, %r4, %r5, %r6;
	setp.ge.s32 	%p1, %r1, %r3;
	@%p1 bra 	$L__BB2_4;
	setp.lt.s32 	%p2, %r1, %r2;
	@%p2 bra 	$L__BB2_3;
	mul.wide.s32 	%rd5, %r1, 8;
	add.s64 	%rd6, %rd2, %rd5;
	ld.global.f64 	%fd1, [%rd6];
	sub.s32 	%r7, %r1, %r2;
	mul.wide.s32 	%rd7, %r7, 8;
	add.s64 	%rd8, %rd2, %rd7;
	ld.global.f64 	%fd2, [%rd8];
	mul.f64 	%fd3, %fd1, %fd2;
	add.s64 	%rd9, %rd1, %rd5;
	st.global.f64 	[%rd9], %fd3;
	bra.uni 	$L__BB2_4;
$L__BB2_3:
	mul.wide.s32 	%rd10, %r1, 8;
	add.s64 	%rd11, %rd2, %rd10;
	ld.global.f64 	%fd4, [%rd11];
	add.s64 	%rd12, %rd1, %rd10;
	st.global.f64 	[%rd12], %fd4;
$L__BB2_4:
	ret;

}


// ===== COMPILED SASS (sm_100) =====

	.target	sm_100

	.elftype	@"ET_EXEC"


//--------------------- .note.nv.tkinfo           --------------------------
	.section	.note.nv.tkinfo,"",@"SHT_NOTE"
	.sectionflags	@"SHF_NOTE_NV_TKINFO"
	.tkinfo
        /*0018*/ 	.word	0x00000002
        /*0030*/ 	.string	""
        /*0030*/ 	.string	"ptxas"
        /*0030*/ 	.string	"Cuda compilation tools, release 13.0, V13.0.88"
        /*0030*/ 	.string	"Build cuda_13.0.r13.0/compiler.36424714_0"
        /*0030*/ 	.string	"-arch sm_100 -m 64 "



//--------------------- .note.nv.cuinfo           --------------------------
	.section	.note.nv.cuinfo,"",@"SHT_NOTE"
	.sectionflags	@"SHF_NOTE_NV_CUINFO"
        /*0018*/ 	.short	0x0002
        /*001a*/ 	.short	0x0064
        /*001c*/ 	.short	0x0082
	.zero		2


//--------------------- .nv.info                  --------------------------
	.section	.nv.info,"",@"SHT_CUDA_INFO"
	.align	4


	//----- nvinfo : EIATTR_REGCOUNT
	.align		4
        /*0000*/ 	.byte	0x04, 0x2f
        /*0002*/ 	.short	(.L_1 - .L_0)
	.align		4
.L_0:
        /*0004*/ 	.word	index@(_Z15fibonacciKernelPdPii)
        /*0008*/ 	.word	0x0000001c


	//----- nvinfo : EIATTR_FRAME_SIZE
	.align		4
.L_1:
        /*000c*/ 	.byte	0x04, 0x11
        /*000e*/ 	.short	(.L_3 - .L_2)
	.align		4
.L_2:
        /*0010*/ 	.word	index@(_Z15fibonacciKernelPdPii)
        /*0014*/ 	.word	0x00000000


	//----- nvinfo : EIATTR_REGCOUNT
	.align		4
.L_3:
        /*0018*/ 	.byte	0x04, 0x2f
        /*001a*/ 	.short	(.L_5 - .L_4)
	.align		4
.L_4:
        /*001c*/ 	.word	index@(_Z18computePascalTermsPdi)
        /*0020*/ 	.word	0x00000019


	//----- nvinfo : EIATTR_FRAME_SIZE
	.align		4
.L_5:
        /*0024*/ 	.byte	0x04, 0x11
        /*0026*/ 	.short	(.L_7 - .L_6)
	.align		4
.L_6:
        /*0028*/ 	.word	index@($__internal_0_$__cuda_sm20_div_rn_f64_full)
        /*002c*/ 	.word	0x00000000


	//----- nvinfo : EIATTR_FRAME_SIZE
	.align		4
.L_7:
        /*0030*/ 	.byte	0x04, 0x11
        /*0032*/ 	.short	(.L_9 - .L_8)
	.align		4
.L_8:
        /*0034*/ 	.word	index@(_Z18computePascalTermsPdi)
        /*0038*/ 	.word	0x00000000


	//----- nvinfo : EIATTR_REGCOUNT
	.align		4
.L_9:
        /*003c*/ 	.byte	0x04, 0x2f
        /*003e*/ 	.short	(.L_11 - .L_10)
	.align		4
.L_10:
        /*0040*/ 	.word	index@(_Z13prefixProductPdS_ii)
        /*0044*/ 	.word	0x0000000e


	//----- nvinfo : EIATTR_FRAME_SIZE
	.align		4
.L_11:
        /*0048*/ 	.byte	0x04, 0x11
        /*004a*/ 	.short	(.L_13 - .L_12)
	.align		4
.L_12:
        /*004c*/ 	.word	index@(_Z13prefixProductPdS_ii)
        /*0050*/ 	.word	0x00000000


	//----- nvinfo : EIATTR_MIN_STACK_SIZE
	.align		4
.L_13:
        /*0054*/ 	.byte	0x04, 0x12
        /*0056*/ 	.short	(.L_15 - .L_14)
	.align		4
.L_14:
        /*0058*/ 	.word	index@(_Z13prefixProductPdS_ii)
        /*005c*/ 	.word	0x00000000


	//----- nvinfo : EIATTR_MIN_STACK_SIZE
	.align		4
.L_15:
        /*0060*/ 	.byte	0x04, 0x12
        /*0062*/ 	.short	(.L_17 - .L_16)
	.align		4
.L_16:
        /*0064*/ 	.word	index@(_Z18computePascalTermsPdi)
        /*0068*/ 	.word	0x00000000


	//----- nvinfo : EIATTR_MIN_STACK_SIZE
	.align		4
.L_17:
        /*006c*/ 	.byte	0x04, 0x12
        /*006e*/ 	.short	(.L_19 - .L_18)
	.align		4
.L_18:
        /*0070*/ 	.word	index@(_Z15fibonacciKernelPdPii)
        /*0074*/ 	.word	0x00000000
.L_19:


//--------------------- .nv.compat                --------------------------
	.section	.nv.compat,"",@"SHT_CUDA_COMPAT_INFO"
	.align	4
        /*0000*/ 	.byte	0x02, 0x09, 0x00, 0x00, 0x02, 0x02, 0x01, 0x00, 0x02, 0x05, 0x05, 0x00, 0x03, 0x07, 0x01, 0x01
        /*0010*/ 	.byte	0x02, 0x03, 0x00, 0x00, 0x02, 0x06, 0x01, 0x00, 0x04, 0x0b, 0x08, 0x00, 0x01, 0x00, 0x00, 0x00
        /*0020*/ 	.byte	0x00, 0x00, 0x00, 0x00


//--------------------- .nv.info._Z13prefixProductPdS_ii --------------------------
	.section	.nv.info._Z13prefixProductPdS_ii,"",@"SHT_CUDA_INFO"
	.sectionflags	@""
	.align	4


	//----- nvinfo : EIATTR_CUDA_API_VERSION
	.align		4
        /*0000*/ 	.byte	0x04, 0x37
        /*0002*/ 	.short	(.L_21 - .L_20)
.L_20:
        /*0004*/ 	.word	0x00000082


	//----- nvinfo : EIATTR_KPARAM_INFO
	.align		4
.L_21:
        /*0008*/ 	.byte	0x04, 0x17
        /*000a*/ 	.short	(.L_23 - .L_22)
.L_22:
        /*000c*/ 	.word	0x00000000
        /*0010*/ 	.short	0x0003
        /*0012*/ 	.short	0x0014
        /*0014*/ 	.byte	0x00, 0xf0, 0x11, 0x00


	//----- nvinfo : EIATTR_KPARAM_INFO
	.align		4
.L_23:
        /*0018*/ 	.byte	0x04, 0x17
        /*001a*/ 	.short	(.L_25 - .L_24)
.L_24:
        /*001c*/ 	.word	0x00000000
        /*0020*/ 	.short	0x0002
        /*0022*/ 	.short	0x0010
        /*0024*/ 	.byte	0x00, 0xf0, 0x11, 0x00


	//----- nvinfo : EIATTR_KPARAM_INFO
	.align		4
.L_25:
        /*0028*/ 	.byte	0x04, 0x17
        /*002a*/ 	.short	(.L_27 - .L_26)
.L_26:
        /*002c*/ 	.word	0x00000000
        /*0030*/ 	.short	0x0001
        /*0032*/ 	.short	0x0008
        /*0034*/ 	.byte	0x00, 0xf5, 0x21, 0x00


	//----- nvinfo : EIATTR_KPARAM_INFO
	.align		4
.L_27:
        /*0038*/ 	.byte	0x04, 0x17
        /*003a*/ 	.short	(.L_29 - .L_28)
.L_28:
        /*003c*/ 	.word	0x00000000
        /*0040*/ 	.short	0x0000
        /*0042*/ 	.short	0x0000
        /*0044*/ 	.byte	0x00, 0xf5, 0x21, 0x00


	//----- nvinfo : EIATTR_SPARSE_MMA_MASK
	.align		4
.L_29:
        /*0048*/ 	.byte	0x03, 0x50
        /*004a*/ 	.short	0x0000


	//----- nvinfo : EIATTR_MAXREG_COUNT
	.align		4
        /*004c*/ 	.byte	0x03, 0x1b
        /*004e*/ 	.short	0x00ff


	//----- nvinfo : EIATTR_MERCURY_ISA_VERSION
	.align		4
        /*0050*/ 	.byte	0x03, 0x5f
        /*0052*/ 	.short	0x0101


	//----- nvinfo : EIATTR_VRC_CTA_INIT_COUNT
	.align		4
        /*0054*/ 	.byte	0x02, 0x4a
	.zero		1
	.zero		1


	//----- nvinfo : EIATTR_EXIT_INSTR_OFFSETS
	.align		4
        /*0058*/ 	.byte	0x04, 0x1c
        /*005a*/ 	.short	(.L_31 - .L_30)


	//   ....[0]....
.L_30:
        /*005c*/ 	.word	0x00000070


	//   ....[1]....
        /*0060*/ 	.word	0x00000160


	//   ....[2]....
        /*0064*/ 	.word	0x000001d0


	//----- nvinfo : EIATTR_CRS_STACK_SIZE
	.align		4
.L_31:
        /*0068*/ 	.byte	0x04, 0x1e
        /*006a*/ 	.short	(.L_33 - .L_32)
.L_32:
        /*006c*/ 	.word	0x00000000


	//----- nvinfo : EIATTR_CBANK_PARAM_SIZE
	.align		4
.L_33:
        /*0070*/ 	.byte	0x03, 0x19
        /*0072*/ 	.short	0x0018


	//----- nvinfo : EIATTR_PARAM_CBANK
	.align		4
        /*0074*/ 	.byte	0x04, 0x0a
        /*0076*/ 	.short	(.L_35 - .L_34)
	.align		4
.L_34:
        /*0078*/ 	.word	index@(.nv.constant0._Z13prefixProductPdS_ii)
        /*007c*/ 	.short	0x0380
        /*007e*/ 	.short	0x0018


	//----- nvinfo : EIATTR_SW_WAR
	.align		4
.L_35:
        /*0080*/ 	.byte	0x04, 0x36
        /*0082*/ 	.short	(.L_37 - .L_36)
.L_36:
        /*0084*/ 	.word	0x00000008
.L_37:


//--------------------- .nv.info._Z18computePascalTermsPdi --------------------------
	.section	.nv.info._Z18computePascalTermsPdi,"",@"SHT_CUDA_INFO"
	.sectionflags	@""
	.align	4


	//----- nvinfo : EIATTR_CUDA_API_VERSION
	.align		4
        /*0000*/ 	.byte	0x04, 0x37
        /*0002*/ 	.short	(.L_39 - .L_38)
.L_38:
        /*0004*/ 	.word	0x00000082


	//----- nvinfo : EIATTR_KPARAM_INFO
	.align		4
.L_39:
        /*0008*/ 	.byte	0x04, 0x17
        /*000a*/ 	.short	(.L_41 - .L_40)
.L_40:
        /*000c*/ 	.word	0x00000000
        /*0010*/ 	.short	0x0001
        /*0012*/ 	.short	0x0008
        /*0014*/ 	.byte	0x00, 0xf0, 0x11, 0x00


	//----- nvinfo : EIATTR_KPARAM_INFO
	.align		4
.L_41:
        /*0018*/ 	.byte	0x04, 0x17
        /*001a*/ 	.short	(.L_43 - .L_42)
.L_42:
        /*001c*/ 	.word	0x00000000
        /*0020*/ 	.short	0x0000
        /*0022*/ 	.short	0x0000
        /*0024*/ 	.byte	0x00, 0xf5, 0x21, 0x00


	//----- nvinfo : EIATTR_SPARSE_MMA_MASK
	.align		4
.L_43:
        /*0028*/ 	.byte	0x03, 0x50
        /*002a*/ 	.short	0x0000


	//----- nvinfo : EIATTR_MAXREG_COUNT
	.align		4
        /*002c*/ 	.byte	0x03, 0x1b
        /*002e*/ 	.short	0x00ff


	//----- nvinfo : EIATTR_MERCURY_ISA_VERSION
	.align		4
        /*0030*/ 	.byte	0x03, 0x5f
        /*0032*/ 	.short	0x0101


	//----- nvinfo : EIATTR_VRC_CTA_INIT_COUNT
	.align		4
        /*0034*/ 	.byte	0x02, 0x4a
	.zero		1
	.zero		1


	//----- nvinfo : EIATTR_EXIT_INSTR_OFFSETS
	.align		4
        /*0038*/ 	.byte	0x04, 0x1c
        /*003a*/ 	.short	(.L_45 - .L_44)


	//   ....[0]....
.L_44:
        /*003c*/ 	.word	0x00000070


	//   ....[1]....
        /*0040*/ 	.word	0x000000e0


	//   ....[2]....
        /*0044*/ 	.word	0x00000270


	//----- nvinfo : EIATTR_CRS_STACK_SIZE
	.align		4
.L_45:
        /*0048*/ 	.byte	0x04, 0x1e
        /*004a*/ 	.short	(.L_47 - .L_46)
.L_46:
        /*004c*/ 	.word	0x00000000


	//----- nvinfo : EIATTR_CBANK_PARAM_SIZE
	.align		4
.L_47:
        /*0050*/ 	.byte	0x03, 0x19
        /*0052*/ 	.short	0x000c


	//----- nvinfo : EIATTR_PARAM_CBANK
	.align		4
        /*0054*/ 	.byte	0x04, 0x0a
        /*0056*/ 	.short	(.L_49 - .L_48)
	.align		4
.L_48:
        /*0058*/ 	.word	index@(.nv.constant0._Z18computePascalTermsPdi)
        /*005c*/ 	.short	0x0380
        /*005e*/ 	.short	0x000c


	//----- nvinfo : EIATTR_SW_WAR
	.align		4
.L_49:
        /*0060*/ 	.byte	0x04, 0x36
        /*0062*/ 	.short	(.L_51 - .L_50)
.L_50:
        /*0064*/ 	.word	0x00000008
.L_51:


//--------------------- .nv.info._Z15fibonacciKernelPdPii --------------------------
	.section	.nv.info._Z15fibonacciKernelPdPii,"",@"SHT_CUDA_INFO"
	.sectionflags	@""
	.align	4


	//----- nvinfo : EIATTR_CUDA_API_VERSION
	.align		4
        /*0000*/ 	.byte	0x04, 0x37
        /*0002*/ 	.short	(.L_53 - .L_52)
.L_52:
        /*0004*/ 	.word	0x00000082


	//----- nvinfo : EIATTR_KPARAM_INFO
	.align		4
.L_53:
        /*0008*/ 	.byte	0x04, 0x17
        /*000a*/ 	.short	(.L_55 - .L_54)
.L_54:
        /*000c*/ 	.word	0x00000000
        /*0010*/ 	.short	0x0002
        /*0012*/ 	.short	0x0010
        /*0014*/ 	.byte	0x00, 0xf0, 0x11, 0x00


	//----- nvinfo : EIATTR_KPARAM_INFO
	.align		4
.L_55:
        /*0018*/ 	.byte	0x04, 0x17
        /*001a*/ 	.short	(.L_57 - .L_56)
.L_56:
        /*001c*/ 	.word	0x00000000
        /*0020*/ 	.short	0x0001
        /*0022*/ 	.short	0x0008
        /*0024*/ 	.byte	0x00, 0xf5, 0x21, 0x00


	//----- nvinfo : EIATTR_KPARAM_INFO
	.align		4
.L_57:
        /*0028*/ 	.byte	0x04, 0x17
        /*002a*/ 	.short	(.L_59 - .L_58)
.L_58:
        /*002c*/ 	.word	0x00000000
        /*0030*/ 	.short	0x0000
        /*0032*/ 	.short	0x0000
        /*0034*/ 	.byte	0x00, 0xf5, 0x21, 0x00


	//----- nvinfo : EIATTR_SPARSE_MMA_MASK
	.align		4
.L_59:
        /*0038*/ 	.byte	0x03, 0x50
        /*003a*/ 	.short	0x0000


	//----- nvinfo : EIATTR_MAXREG_COUNT
	.align		4
        /*003c*/ 	.byte	0x03, 0x1b
        /*003e*/ 	.short	0x00ff


	//----- nvinfo : EIATTR_MERCURY_ISA_VERSION
	.align		4
        /*0040*/ 	.byte	0x03, 0x5f
        /*0042*/ 	.short	0x0101


	//----- nvinfo : EIATTR_VRC_CTA_INIT_COUNT
	.align		4
        /*0044*/ 	.byte	0x02, 0x4a
	.zero		1
	.zero		1


	//----- nvinfo : EIATTR_EXIT_INSTR_OFFSETS
	.align		4
        /*0048*/ 	.byte	0x04, 0x1c
        /*004a*/ 	.short	(.L_61 - .L_60)


	//   ....[0]....
.L_60:
        /*004c*/ 	.word	0x00000070


	//   ....[1]....
        /*0050*/ 	.word	0x00000100


	//   ....[2]....
        /*0054*/ 	.word	0x00000170


	//   ....[3]....
        /*0058*/ 	.word	0x000003f0


	//----- nvinfo : EIATTR_CRS_STACK_SIZE
	.align		4
.L_61:
        /*005c*/ 	.byte	0x04, 0x1e
        /*005e*/ 	.short	(.L_63 - .L_62)
.L_62:
        /*0060*/ 	.word	0x00000000


	//----- nvinfo : EIATTR_CBANK_PARAM_SIZE
	.align		4
.L_63:
        /*0064*/ 	.byte	0x03, 0x19
        /*0066*/ 	.short	0x0014


	//----- nvinfo : EIATTR_PARAM_CBANK
	.align		4
        /*0068*/ 	.byte	0x04, 0x0a
        /*006a*/ 	.short	(.L_65 - .L_64)
	.align		4
.L_64:
        /*006c*/ 	.word	index@(.nv.constant0._Z15fibonacciKernelPdPii)
        /*0070*/ 	.short	0x0380
        /*0072*/ 	.short	0x0014


	//----- nvinfo : EIATTR_SW_WAR
	.align		4
.L_65:
        /*0074*/ 	.byte	0x04, 0x36
        /*0076*/ 	.short	(.L_67 - .L_66)
.L_66:
        /*0078*/ 	.word	0x00000008
.L_67:


//--------------------- .nv.callgraph             --------------------------
	.section	.nv.callgraph,"",@"SHT_CUDA_CALLGRAPH"
	.align	4
	.sectionentsize	8
	.align		4
        /*0000*/ 	.word	0x00000000
	.align		4
        /*0004*/ 	.word	0xffffffff
	.align		4
        /*0008*/ 	.word	0x00000000
	.align		4
        /*000c*/ 	.word	0xfffffffe
	.align		4
        /*0010*/ 	.word	0x00000000
	.align		4
        /*0014*/ 	.word	0xfffffffd
	.align		4
        /*0018*/ 	.word	0x00000000
	.align		4
        /*001c*/ 	.word	0xfffffffc


//--------------------- .text._Z13prefixProductPdS_ii --------------------------
	.section	.text._Z13prefixProductPdS_ii,"ax",@progbits
	.align	128
        .global         _Z13prefixProductPdS_ii
        .type           _Z13prefixProductPdS_ii,@function
        .size           _Z13prefixProductPdS_ii,(.L_x_14 - _Z13prefixProductPdS_ii)
        .other          _Z13prefixProductPdS_ii,@"STO_CUDA_ENTRY STV_DEFAULT"
_Z13prefixProductPdS_ii:
.text._Z13prefixProductPdS_ii:
[----:B------:R-:W-:Y:S01]  /*0000*/  LDC R1, c[0x0][0x37c] ;  /* 0x0000df00ff017b82 */ /* 0x000fe20000000800 */
[----:B------:R-:W0:Y:S07]  /*0010*/  S2R R0, SR_TID.X ;  /* 0x0000000000007919 */ /* 0x000e2e0000002100 */
[----:B------:R-:W0:Y:S01]  /*0020*/  S2UR UR4, SR_CTAID.X ;  /* 0x00000000000479c3 */ /* 0x000e220000002500 */
[----:B------:R-:W1:Y:S07]  /*0030*/  LDCU UR5, c[0x0][0x390] ;  /* 0x00007200ff0577ac */ /* 0x000e6e0008000800 */
[----:B------:R-:W0:Y:S02]  /*0040*/  LDC R11, c[0x0][0x360] ;  /* 0x0000d800ff0b7b82 */ /* 0x000e240000000800 */
[----:B0-----:R-:W-:-:S05]  /*0050*/  IMAD R11, R11, UR4, R0 ;  /* 0x000000040b0b7c24 */ /* 0x001fca000f8e0200 */
[----:B-1----:R-:W-:-:S13]  /*0060*/  ISETP.GE.AND P0, PT, R11, UR5, PT ;  /* 0x000000050b007c0c */ /* 0x002fda000bf06270 */
[----:B------:R-:W-:Y:S05]  /*0070*/  @P0 EXIT ;  /* 0x000000000000094d */ /* 0x000fea0003800000 */
[----:B------:R-:W0:Y:S01]  /*0080*/  LDCU UR6, c[0x0][0x394] ;  /* 0x00007280ff0677ac */ /* 0x000e220008000800 */
[----:B------:R-:W1:Y:S01]  /*0090*/  LDCU.64 UR4, c[0x0][0x358] ;  /* 0x00006b00ff0477ac */ /* 0x000e620008000a00 */
[----:B0-----:R-:W-:-:S13]  /*00a0*/  ISETP.GE.AND P0, PT, R11, UR6, PT ;  /* 0x000000060b007c0c */ /* 0x001fda000bf06270 */
[----:B-1----:R-:W-:Y:S05]  /*00b0*/  @!P0 BRA `(.L_x_0) ;  /* 0x00000000002c8947 */ /* 0x002fea0003800000 */
[----:B------:R-:W0:Y:S01]  /*00c0*/  LDC.64 R4, c[0x0][0x380] ;  /* 0x0000e000ff047b82 */ /* 0x000e220000000a00 */
[----:B------:R-:W-:-:S07]  /*00d0*/  IADD3 R7, PT, PT, R11, -UR6, RZ ;  /* 0x800000060b077c10 */ /* 0x000fce000fffe0ff */
[----:B------:R-:W1:Y:S01]  /*00e0*/  LDC.64 R8, c[0x0][0x388] ;  /* 0x0000e200ff087b82 */ /* 0x000e620000000a00 */
[----:B0-----:R-:W-:-:S04]  /*00f0*/  IMAD.WIDE R2, R11, 0x8, R4 ;  /* 0x000000080b027825 */ /* 0x001fc800078e0204 */
[----:B------:R-:W-:Y:S02]  /*0100*/  IMAD.WIDE R4, R7, 0x8, R4 ;  /* 0x0000000807047825 */ /* 0x000fe400078e0204 */
[----:B------:R-:W2:Y:S04]  /*0110*/  LDG.E.64 R2, desc[UR4][R2.64] ;  /* 0x0000000402027981 */ /* 0x000ea8000c1e1b00 */
[----:B------:R-:W2:Y:S01]  /*0120*/  LDG.E.64 R4, desc[UR4][R4.64] ;  /* 0x0000000404047981 */ /* 0x000ea2000c1e1b00 */
[----:B-1----:R-:W-:Y:S01]  /*0130*/  IMAD.WIDE R8, R11, 0x8, R8 ;  /* 0x000000080b087825 */ /* 0x002fe200078e0208 */
[----:B--2---:R-:W-:-:S07]  /*0140*/  DMUL R6, R2, R4 ;  /* 0x0000000402067228 */ /* 0x004fce0000000000 */
[----:B------:R-:W-:Y:S01]  /*0150*/  STG.E.64 desc[UR4][R8.64], R6 ;  /* 0x0000000608007986 */ /* 0x000fe2000c101b04 */
[----:B------:R-:W-:Y:S05]  /*0160*/  EXIT ;  /* 0x000000000000794d */ /* 0x000fea0003800000 */
.L_x_0:
[----:B------:R-:W0:Y:S08]  /*0170*/  LDC.64 R2, c[0x0][0x380] ;  /* 0x0000e000ff027b82 */ /* 0x000e300000000a00 */
[----:B------:R-:W1:Y:S01]  /*0180*/  LDC.64 R4, c[0x0][0x388] ;  /* 0x0000e200ff047b82 */ /* 0x000e620000000a00 */
[----:B0-----:R-:W-:-:S06]  /*0190*/  IMAD.WIDE R2, R11, 0x8, R2 ;  /* 0x000000080b027825 */ /* 0x001fcc00078e0202 */
[----:B------:R-:W2:Y:S01]  /*01a0*/  LDG.E.64 R2, desc[UR4][R2.64] ;  /* 0x0000000402027981 */ /* 0x000ea2000c1e1b00 */
[----:B-1----:R-:W-:-:S05]  /*01b0*/  IMAD.WIDE R4, R11, 0x8, R4 ;  /* 0x000000080b047825 */ /* 0x002fca00078e0204 */
[----:B--2---:R-:W-:Y:S01]  /*01c0*/  STG.E.64 desc[UR4][R4.64], R2 ;  /* 0x0000000204007986 */ /* 0x004fe2000c101b04 */
[----:B------:R-:W-:Y:S05]  /*01d0*/  EXIT ;  /* 0x000000000000794d */ /* 0x000fea0003800000 */
.L_x_1:
[----:B------:R-:W-:-:S00]  /*01e0*/  BRA `(.L_x_1) ;  /* 0xfffffffc00fc7947 */ /* 0x000fc0000383ffff */
[----:B------:R-:W-:-:S00]  /*01f0*/  NOP ;  /* 0x0000000000007918 */ /* 0x000fc00000000000 */
        /* <DEDUP_REMOVED lines=8> */
.L_x_14:


//--------------------- .text._Z18computePascalTermsPdi --------------------------
	.section	.text._Z18computePascalTermsPdi,"ax",@progbits
	.align	128
        .global         _Z18computePascalTermsPdi
        .type           _Z18computePascalTermsPdi,@function
        .size           _Z18computePascalTermsPdi,(.L_x_13 - _Z18computePascalTermsPdi)
        .other          _Z18computePascalTermsPdi,@"STO_CUDA_ENTRY STV_DEFAULT"
_Z18computePascalTermsPdi:
.text._Z18computePascalTermsPdi:
[----:B------:R-:W-:Y:S01]  /*0000*/  LDC R1, c[0x0][0x37c] ;  /* 0x0000df00ff017b82 */ /* 0x000fe20000000800 */
[----:B------:R-:W0:Y:S07]  /*0010*/  S2R R3, SR_TID.X ;  /* 0x0000000000037919 */ /* 0x000e2e0000002100 */
[----:B------:R-:W0:Y:S08]  /*0020*/  S2UR UR4, SR_CTAID.X ;  /* 0x00000000000479c3 */ /* 0x000e300000002500 */
[----:B------:R-:W0:Y:S08]  /*0030*/  LDC R0, c[0x0][0x360] ;  /* 0x0000d800ff007b82 */ /* 0x000e300000000800 */
[----:B------:R-:W1:Y:S01]  /*0040*/  LDC R9, c[0x0][0x388] ;  /* 0x0000e200ff097b82 */ /* 0x000e620000000800 */
[----:B0-----:R-:W-:-:S05]  /*0050*/  IMAD R0, R0, UR4, R3 ;  /* 0x0000000400007c24 */ /* 0x001fca000f8e0203 */
[----:B-1----:R-:W-:-:S13]  /*0060*/  ISETP.GT.AND P0, PT, R0, R9, PT ;  /* 0x000000090000720c */ /* 0x002fda0003f04270 */
[----:B------:R-:W-:Y:S05]  /*0070*/  @P0 EXIT ;  /* 0x000000000000094d */ /* 0x000fea0003800000 */
[----:B------:R-:W-:Y:S01]  /*0080*/  ISETP.NE.AND P0, PT, R0, RZ, PT ;  /* 0x000000ff0000720c */ /* 0x000fe20003f05270 */
[----:B------:R-:W0:-:S12]  /*0090*/  LDCU.64 UR4, c[0x0][0x358] ;  /* 0x00006b00ff0477ac */ /* 0x000e180008000a00 */
[----:B------:R-:W0:Y:S01]  /*00a0*/  @!P0 LDC.64 R2, c[0x0][0x380] ;  /* 0x0000e000ff028b82 */ /* 0x000e220000000a00 */
[----:B------:R-:W-:Y:S02]  /*00b0*/  @!P0 IMAD.MOV.U32 R4, RZ, RZ, 0x0 ;  /* 0x00000000ff048424 */ /* 0x000fe400078e00ff */
[----:B------:R-:W-:-:S05]  /*00c0*/  @!P0 IMAD.MOV.U32 R5, RZ, RZ, 0x3ff00000 ;  /* 0x3ff00000ff058424 */ /* 0x000fca00078e00ff */
[----:B0-----:R0:W-:Y:S01]  /*00d0*/  @!P0 STG.E.64 desc[UR4][R2.64], R4 ;  /* 0x0000000402008986 */ /* 0x0011e2000c101b04 */
[----:B------:R-:W-:Y:S05]  /*00e0*/  @!P0 EXIT ;  /* 0x000000000000894d */ /* 0x000fea0003800000 */
[----:B0-----:R-:W0:Y:S01]  /*00f0*/  I2F.F64 R4, R0 ;  /* 0x0000000000047312 */ /* 0x001e220000201c00 */
[----:B------:R-:W-:Y:S01]  /*0100*/  IMAD.MOV.U32 R2, RZ, RZ, 0x1 ;  /* 0x00000001ff027424 */ /* 0x000fe200078e00ff */
[----:B------:R-:W-:Y:S06]  /*0110*/  BSSY.RECONVERGENT B0, `(.L_x_2) ;  /* 0x0000012000007945 */ /* 0x000fec0003800200 */
[----:B0-----:R-:W0:Y:S02]  /*0120*/  MUFU.RCP64H R3, R5 ;  /* 0x0000000500037308 */ /* 0x001e240000001800 */
[----:B0-----:R-:W-:-:S08]  /*0130*/  DFMA R6, -R4, R2, 1 ;  /* 0x3ff000000406742b */ /* 0x001fd00000000102 */
[----:B------:R-:W-:-:S08]  /*0140*/  DFMA R6, R6, R6, R6 ;  /* 0x000000060606722b */ /* 0x000fd00000000006 */
[----:B------:R-:W-:Y:S01]  /*0150*/  DFMA R2, R2, R6, R2 ;  /* 0x000000060202722b */ /* 0x000fe20000000002 */
[----:B------:R-:W-:-:S07]  /*0160*/  IADD3 R6, PT, PT, -R0, 0x1, R9 ;  /* 0x0000000100067810 */ /* 0x000fce0007ffe109 */
[----:B------:R-:W-:Y:S01]  /*0170*/  DFMA R8, -R4, R2, 1 ;  /* 0x3ff000000408742b */ /* 0x000fe20000000102 */
[----:B------:R-:W0:Y:S07]  /*0180*/  I2F.F64 R6, R6 ;  /* 0x0000000600067312 */ /* 0x000e2e0000201c00 */
[----:B------:R-:W-:-:S08]  /*0190*/  DFMA R2, R2, R8, R2 ;  /* 0x000000080202722b */ /* 0x000fd00000000002 */
[----:B0-----:R-:W-:Y:S01]  /*01a0*/  DMUL R8, R6, R2 ;  /* 0x0000000206087228 */ /* 0x001fe20000000000 */
[----:B------:R-:W-:-:S07]  /*01b0*/  FSETP.GEU.AND P1, PT, |R7|, 6.5827683646048100446e-37, PT ;  /* 0x036000000700780b */ /* 0x000fce0003f2e200 */
[----:B------:R-:W-:-:S08]  /*01c0*/  DFMA R10, -R4, R8, R6 ;  /* 0x00000008040a722b */ /* 0x000fd00000000106 */
[----:B------:R-:W-:-:S10]  /*01d0*/  DFMA R2, R2, R10, R8 ;  /* 0x0000000a0202722b */ /* 0x000fd40000000008 */
[----:B------:R-:W-:-:S05]  /*01e0*/  FFMA R8, RZ, R5, R3 ;  /* 0x00000005ff087223 */ /* 0x000fca0000000003 */
[----:B------:R-:W-:-:S13]  /*01f0*/  FSETP.GT.AND P0, PT, |R8|, 1.469367938527859385e-39, PT ;  /* 0x001000000800780b */ /* 0x000fda0003f04200 */
[----:B------:R-:W-:Y:S05]  /*0200*/  @P0 BRA P1, `(.L_x_3) ;  /* 0x0000000000080947 */ /* 0x000fea0000800000 */
[----:B------:R-:W-:-:S07]  /*0210*/  MOV R10, 0x230 ;  /* 0x00000230000a7802 */ /* 0x000fce0000000f00 */
[----:B------:R-:W-:Y:S05]  /*0220*/  CALL.REL.NOINC `($__internal_0_$__cuda_sm20_div_rn_f64_full) ;  /* 0x0000000000147944 */ /* 0x000fea0003c00000 */
.L_x_3:
[----:B------:R-:W-:Y:S05]  /*0230*/  BSYNC.RECONVERGENT B0 ;  /* 0x0000000000007941 */ /* 0x000fea0003800200 */
.L_x_2:
[----:B------:R-:W0:Y:S02]  /*0240*/  LDC.64 R4, c[0x0][0x380] ;  /* 0x0000e000ff047b82 */ /* 0x000e240000000a00 */
[----:B0-----:R-:W-:-:S05]  /*0250*/  IMAD.WIDE R4, R0, 0x8, R4 ;  /* 0x0000000800047825 */ /* 0x001fca00078e0204 */
[----:B------:R-:W-:Y:S01]  /*0260*/  STG.E.64 desc[UR4][R4.64], R2 ;  /* 0x0000000204007986 */ /* 0x000fe2000c101b04 */
[----:B------:R-:W-:Y:S05]  /*0270*/  EXIT ;  /* 0x000000000000794d */ /* 0x000fea0003800000 */
        .weak           $__internal_0_$__cuda_sm20_div_rn_f64_full
        .type           $__internal_0_$__cuda_sm20_div_rn_f64_full,@function
        .size           $__internal_0_$__cuda_sm20_div_rn_f64_full,(.L_x_13 - $__internal_0_$__cuda_sm20_div_rn_f64_full)
$__internal_0_$__cuda_sm20_div_rn_f64_full:
[C---:B------:R-:W-:Y:S01]  /*0280*/  FSETP.GEU.AND P0, PT, |R5|.reuse, 1.469367938527859385e-39, PT ;  /* 0x001000000500780b */ /* 0x040fe20003f0e200 */
[----:B------:R-:W-:Y:S01]  /*0290*/  IMAD.MOV.U32 R16, RZ, RZ, 0x1 ;  /* 0x00000001ff107424 */ /* 0x000fe200078e00ff */
[----:B------:R-:W-:Y:S01]  /*02a0*/  LOP3.LUT R2, R5, 0x800fffff, RZ, 0xc0, !PT ;  /* 0x800fffff05027812 */ /* 0x000fe200078ec0ff */
[----:B------:R-:W-:Y:S01]  /*02b0*/  BSSY.RECONVERGENT B1, `(.L_x_4) ;  /* 0x0000055000017945 */ /* 0x000fe20003800200 */
[C---:B------:R-:W-:Y:S02]  /*02c0*/  FSETP.GEU.AND P2, PT, |R7|.reuse, 1.469367938527859385e-39, PT ;  /* 0x001000000700780b */ /* 0x040fe40003f4e200 */
[----:B------:R-:W-:Y:S01]  /*02d0*/  LOP3.LUT R3, R2, 0x3ff00000, RZ, 0xfc, !PT ;  /* 0x3ff0000002037812 */ /* 0x000fe200078efcff */
[----:B------:R-:W-:Y:S01]  /*02e0*/  IMAD.MOV.U32 R2, RZ, RZ, R4 ;  /* 0x000000ffff027224 */ /* 0x000fe200078e0004 */
[----:B------:R-:W-:Y:S02]  /*02f0*/  LOP3.LUT R11, R7, 0x7ff00000, RZ, 0xc0, !PT ;  /* 0x7ff00000070b7812 */ /* 0x000fe400078ec0ff */
[----:B------:R-:W-:-:S03]  /*0300*/  LOP3.LUT R14, R5, 0x7ff00000, RZ, 0xc0, !PT ;  /* 0x7ff00000050e7812 */ /* 0x000fc600078ec0ff */
[----:B------:R-:W-:Y:S01]  /*0310*/  @!P0 DMUL R2, R4, 8.98846567431157953865e+307 ;  /* 0x7fe0000004028828 */ /* 0x000fe20000000000 */
[----:B------:R-:W-:-:S03]  /*0320*/  ISETP.GE.U32.AND P1, PT, R11, R14, PT ;  /* 0x0000000e0b00720c */ /* 0x000fc60003f26070 */
[----:B------:R-:W-:Y:S01]  /*0330*/  @!P2 LOP3.LUT R12, R5, 0x7ff00000, RZ, 0xc0, !PT ;  /* 0x7ff00000050ca812 */ /* 0x000fe200078ec0ff */
[----:B------:R-:W-:Y:S01]  /*0340*/  @!P2 IMAD.MOV.U32 R18, RZ, RZ, RZ ;  /* 0x000000ffff12a224 */ /* 0x000fe200078e00ff */
[----:B------:R-:W0:Y:S02]  /*0350*/  MUFU.RCP64H R17, R3 ;  /* 0x0000000300117308 */ /* 0x000e240000001800 */
[----:B------:R-:W-:Y:S01]  /*0360*/  @!P2 ISETP.GE.U32.AND P3, PT, R11, R12, PT ;  /* 0x0000000c0b00a20c */ /* 0x000fe20003f66070 */
[----:B------:R-:W-:-:S05]  /*0370*/  IMAD.MOV.U32 R12, RZ, RZ, 0x1ca00000 ;  /* 0x1ca00000ff0c7424 */ /* 0x000fca00078e00ff */
[----:B------:R-:W-:-:S04]  /*0380*/  @!P2 SEL R13, R12, 0x63400000, !P3 ;  /* 0x634000000c0da807 */ /* 0x000fc80005800000 */
[----:B------:R-:W-:-:S04]  /*0390*/  @!P2 LOP3.LUT R13, R13, 0x80000000, R7, 0xf8, !PT ;  /* 0x800000000d0da812 */ /* 0x000fc800078ef807 */
[----:B------:R-:W-:Y:S01]  /*03a0*/  @!P2 LOP3.LUT R19, R13, 0x100000, RZ, 0xfc, !PT ;  /* 0x001000000d13a812 */ /* 0x000fe200078efcff */
[----:B0-----:R-:W-:-:S08]  /*03b0*/  DFMA R8, R16, -R2, 1 ;  /* 0x3ff000001008742b */ /* 0x001fd00000000802 */
[----:B------:R-:W-:-:S08]  /*03c0*/  DFMA R8, R8, R8, R8 ;  /* 0x000000080808722b */ /* 0x000fd00000000008 */
[----:B------:R-:W-:Y:S01]  /*03d0*/  DFMA R16, R16, R8, R16 ;  /* 0x000000081010722b */ /* 0x000fe20000000010 */
[----:B------:R-:W-:Y:S01]  /*03e0*/  SEL R9, R12, 0x63400000, !P1 ;  /* 0x634000000c097807 */ /* 0x000fe20004800000 */
[----:B------:R-:W-:-:S03]  /*03f0*/  IMAD.MOV.U32 R8, RZ, RZ, R6 ;  /* 0x000000ffff087224 */ /* 0x000fc600078e0006 */
[----:B------:R-:W-:-:S03]  /*0400*/  LOP3.LUT R9, R9, 0x800fffff, R7, 0xf8, !PT ;  /* 0x800fffff09097812 */ /* 0x000fc600078ef807 */
[----:B------:R-:W-:-:S03]  /*0410*/  DFMA R20, R16, -R2, 1 ;  /* 0x3ff000001014742b */ /* 0x000fc60000000802 */
[----:B------:R-:W-:-:S05]  /*0420*/  @!P2 DFMA R8, R8, 2, -R18 ;  /* 0x400000000808a82b */ /* 0x000fca0000000812 */
[----:B------:R-:W-:Y:S01]  /*0430*/  DFMA R16, R16, R20, R16 ;  /* 0x000000141010722b */ /* 0x000fe20000000010 */
[----:B------:R-:W-:Y:S02]  /*0440*/  IMAD.MOV.U32 R21, RZ, RZ, R11 ;  /* 0x000000ffff157224 */ /* 0x000fe400078e000b */
[----:B------:R-:W-:Y:S01]  /*0450*/  IMAD.MOV.U32 R20, RZ, RZ, R14 ;  /* 0x000000ffff147224 */ /* 0x000fe200078e000e */
[----:B------:R-:W-:Y:S02]  /*0460*/  @!P0 LOP3.LUT R20, R3, 0x7ff00000, RZ, 0xc0, !PT ;  /* 0x7ff0000003148812 */ /* 0x000fe400078ec0ff */
[----:B------:R-:W-:Y:S02]  /*0470*/  @!P2 LOP3.LUT R21, R9, 0x7ff00000, RZ, 0xc0, !PT ;  /* 0x7ff000000915a812 */ /* 0x000fe400078ec0ff */
[----:B------:R-:W-:Y:S01]  /*0480*/  DMUL R18, R16, R8 ;  /* 0x0000000810127228 */ /* 0x000fe20000000000 */
[----:B------:R-:W-:Y:S02]  /*0490*/  VIADD R22, R20, 0xffffffff ;  /* 0xffffffff14167836 */ /* 0x000fe40000000000 */
[----:B------:R-:W-:-:S05]  /*04a0*/  VIADD R13, R21, 0xffffffff ;  /* 0xffffffff150d7836 */ /* 0x000fca0000000000 */
[----:B------:R-:W-:Y:S01]  /*04b0*/  DFMA R14, R18, -R2, R8 ;  /* 0x80000002120e722b */ /* 0x000fe20000000008 */
[----:B------:R-:W-:-:S04]  /*04c0*/  ISETP.GT.U32.AND P0, PT, R13, 0x7feffffe, PT ;  /* 0x7feffffe0d00780c */ /* 0x000fc80003f04070 */
[----:B------:R-:W-:-:S03]  /*04d0*/  ISETP.GT.U32.OR P0, PT, R22, 0x7feffffe, P0 ;  /* 0x7feffffe1600780c */ /* 0x000fc60000704470 */
[----:B------:R-:W-:-:S10]  /*04e0*/  DFMA R14, R16, R14, R18 ;  /* 0x0000000e100e722b */ /* 0x000fd40000000012 */
[----:B------:R-:W-:Y:S05]  /*04f0*/  @P0 BRA `(.L_x_5) ;  /* 0x00000000006c0947 */ /* 0x000fea0003800000 */
[----:B------:R-:W-:-:S04]  /*0500*/  LOP3.LUT R16, R5, 0x7ff00000, RZ, 0xc0, !PT ;  /* 0x7ff0000005107812 */ /* 0x000fc800078ec0ff */
[CC--:B------:R-:W-:Y:S02]  /*0510*/  VIADDMNMX R6, R11.reuse, -R16.reuse, 0xb9600000, !PT ;  /* 0xb96000000b067446 */ /* 0x0c0fe40007800910 */
[----:B------:R-:W-:Y:S02]  /*0520*/  ISETP.GE.U32.AND P0, PT, R11, R16, PT ;  /* 0x000000100b00720c */ /* 0x000fe40003f06070 */
[----:B------:R-:W-:Y:S02]  /*0530*/  VIMNMX R6, PT, PT, R6, 0x46a00000, PT ;  /* 0x46a0000006067848 */ /* 0x000fe40003fe0100 */
[----:B------:R-:W-:-:S05]  /*0540*/  SEL R11, R12, 0x63400000, !P0 ;  /* 0x634000000c0b7807 */ /* 0x000fca0004000000 */
[----:B------:R-:W-:Y:S02]  /*0550*/  IMAD.IADD R11, R6, 0x1, -R11 ;  /* 0x00000001060b7824 */ /* 0x000fe400078e0a0b */
[----:B------:R-:W-:Y:S02]  /*0560*/  IMAD.MOV.U32 R6, RZ, RZ, RZ ;  /* 0x000000ffff067224 */ /* 0x000fe400078e00ff */
[----:B------:R-:W-:-:S06]  /*0570*/  VIADD R7, R11, 0x7fe00000 ;  /* 0x7fe000000b077836 */ /* 0x000fcc0000000000 */
[----:B------:R-:W-:-:S10]  /*0580*/  DMUL R12, R14, R6 ;  /* 0x000000060e0c7228 */ /* 0x000fd40000000000 */
[----:B------:R-:W-:-:S13]  /*0590*/  FSETP.GTU.AND P0, PT, |R13|, 1.469367938527859385e-39, PT ;  /* 0x001000000d00780b */ /* 0x000fda0003f0c200 */
[----:B------:R-:W-:Y:S05]  /*05a0*/  @P0 BRA `(.L_x_6) ;  /* 0x0000000000940947 */ /* 0x000fea0003800000 */
[----:B------:R-:W-:Y:S01]  /*05b0*/  DFMA R2, R14, -R2, R8 ;  /* 0x800000020e02722b */ /* 0x000fe20000000008 */
[----:B------:R-:W-:-:S09]  /*05c0*/  IMAD.MOV.U32 R6, RZ, RZ, RZ ;  /* 0x000000ffff067224 */ /* 0x000fd200078e00ff */
[C---:B------:R-:W-:Y:S02]  /*05d0*/  FSETP.NEU.AND P0, PT, R3.reuse, RZ, PT ;  /* 0x000000ff0300720b */ /* 0x040fe40003f0d000 */
[----:B------:R-:W-:-:S04]  /*05e0*/  LOP3.LUT R5, R3, 0x80000000, R5, 0x48, !PT ;  /* 0x8000000003057812 */ /* 0x000fc800078e4805 */
[----:B------:R-:W-:-:S07]  /*05f0*/  LOP3.LUT R7, R5, R7, RZ, 0xfc, !PT ;  /* 0x0000000705077212 */ /* 0x000fce00078efcff */
[----:B------:R-:W-:Y:S05]  /*0600*/  @!P0 BRA `(.L_x_6) ;  /* 0x00000000007c8947 */ /* 0x000fea0003800000 */
[----:B------:R-:W-:Y:S01]  /*0610*/  IMAD.MOV R3, RZ, RZ, -R11 ;  /* 0x000000ffff037224 */ /* 0x000fe200078e0a0b */
[----:B------:R-:W-:Y:S01]  /*0620*/  DMUL.RP R6, R14, R6 ;  /* 0x000000060e067228 */ /* 0x000fe20000008000 */
[----:B------:R-:W-:Y:S01]  /*0630*/  IMAD.MOV.U32 R2, RZ, RZ, RZ ;  /* 0x000000ffff027224 */ /* 0x000fe200078e00ff */
[----:B------:R-:W-:-:S05]  /*0640*/  IADD3 R11, PT, PT, -R11, -0x43300000, RZ ;  /* 0xbcd000000b0b7810 */ /* 0x000fca0007ffe1ff */
[----:B------:R-:W-:-:S03]  /*0650*/  DFMA R2, R12, -R2, R14 ;  /* 0x800000020c02722b */ /* 0x000fc6000000000e */
[----:B------:R-:W-:-:S07]  /*0660*/  LOP3.LUT R5, R7, R5, RZ, 0x3c, !PT ;  /* 0x0000000507057212 */ /* 0x000fce00078e3cff */
[----:B------:R-:W-:-:S04]  /*0670*/  FSETP.NEU.AND P0, PT, |R3|, R11, PT ;  /* 0x0000000b0300720b */ /* 0x000fc80003f0d200 */
[----:B------:R-:W-:Y:S02]  /*0680*/  FSEL R12, R6, R12, !P0 ;  /* 0x0000000c060c7208 */ /* 0x000fe40004000000 */
[----:B------:R-:W-:Y:S01]  /*0690*/  FSEL R13, R5, R13, !P0 ;  /* 0x0000000d050d7208 */ /* 0x000fe20004000000 */
[----:B------:R-:W-:Y:S06]  /*06a0*/  BRA `(.L_x_6) ;  /* 0x0000000000547947 */ /* 0x000fec0003800000 */
.L_x_5:
[----:B------:R-:W-:-:S14]  /*06b0*/  DSETP.NAN.AND P0, PT, R6, R6, PT ;  /* 0x000000060600722a */ /* 0x000fdc0003f08000 */
[----:B------:R-:W-:Y:S05]  /*06c0*/  @P0 BRA `(.L_x_7) ;  /* 0x0000000000440947 */ /* 0x000fea0003800000 */
[----:B------:R-:W-:-:S14]  /*06d0*/  DSETP.NAN.AND P0, PT, R4, R4, PT ;  /* 0x000000040400722a */ /* 0x000fdc0003f08000 */
[----:B------:R-:W-:Y:S05]  /*06e0*/  @P0 BRA `(.L_x_8) ;  /* 0x0000000000300947 */ /* 0x000fea0003800000 */
[----:B------:R-:W-:Y:S01]  /*06f0*/  ISETP.NE.AND P0, PT, R21, R20, PT ;  /* 0x000000141500720c */ /* 0x000fe20003f05270 */
[----:B------:R-:W-:Y:S02]  /*0700*/  IMAD.MOV.U32 R12, RZ, RZ, 0x0 ;  /* 0x00000000ff0c7424 */ /* 0x000fe400078e00ff */
[----:B------:R-:W-:-:S10]  /*0710*/  IMAD.MOV.U32 R13, RZ, RZ, -0x80000 ;  /* 0xfff80000ff0d7424 */ /* 0x000fd400078e00ff */
[----:B------:R-:W-:Y:S05]  /*0720*/  @!P0 BRA `(.L_x_6) ;  /* 0x0000000000348947 */ /* 0x000fea0003800000 */
[----:B------:R-:W-:Y:S02]  /*0730*/  ISETP.NE.AND P0, PT, R21, 0x7ff00000, PT ;  /* 0x7ff000001500780c */ /* 0x000fe40003f05270 */
[----:B------:R-:W-:Y:S02]  /*0740*/  LOP3.LUT R13, R7, 0x80000000, R5, 0x48, !PT ;  /* 0x80000000070d7812 */ /* 0x000fe400078e4805 */
[----:B------:R-:W-:-:S13]  /*0750*/  ISETP.EQ.OR P0, PT, R20, RZ, !P0 ;  /* 0x000000ff1400720c */ /* 0x000fda0004702670 */
[----:B------:R-:W-:Y:S01]  /*0760*/  @P0 LOP3.LUT R2, R13, 0x7ff00000, RZ, 0xfc, !PT ;  /* 0x7ff000000d020812 */ /* 0x000fe200078efcff */
[----:B------:R-:W-:Y:S02]  /*0770*/  @!P0 IMAD.MOV.U32 R12, RZ, RZ, RZ ;  /* 0x000000ffff0c8224 */ /* 0x000fe400078e00ff */
[----:B------:R-:W-:Y:S02]  /*0780*/  @P0 IMAD.MOV.U32 R12, RZ, RZ, RZ ;  /* 0x000000ffff0c0224 */ /* 0x000fe400078e00ff */
[----:B------:R-:W-:Y:S01]  /*0790*/  @P0 IMAD.MOV.U32 R13, RZ, RZ, R2 ;  /* 0x000000ffff0d0224 */ /* 0x000fe200078e0002 */
[----:B------:R-:W-:Y:S06]  /*07a0*/  BRA `(.L_x_6) ;  /* 0x0000000000147947 */ /* 0x000fec0003800000 */
.L_x_8:
[----:B------:R-:W-:Y:S01]  /*07b0*/  LOP3.LUT R13, R5, 0x80000, RZ, 0xfc, !PT ;  /* 0x00080000050d7812 */ /* 0x000fe200078efcff */
[----:B------:R-:W-:Y:S01]  /*07c0*/  IMAD.MOV.U32 R12, RZ, RZ, R4 ;  /* 0x000000ffff0c7224 */ /* 0x000fe200078e0004 */
[----:B------:R-:W-:Y:S06]  /*07d0*/  BRA `(.L_x_6) ;  /* 0x0000000000087947 */ /* 0x000fec0003800000 */
.L_x_7:
[----:B------:R-:W-:Y:S01]  /*07e0*/  LOP3.LUT R13, R7, 0x80000, RZ, 0xfc, !PT ;  /* 0x00080000070d7812 */ /* 0x000fe200078efcff */
[----:B------:R-:W-:-:S07]  /*07f0*/  IMAD.MOV.U32 R12, RZ, RZ, R6 ;  /* 0x000000ffff0c7224 */ /* 0x000fce00078e0006 */
.L_x_6:
[----:B------:R-:W-:Y:S05]  /*0800*/  BSYNC.RECONVERGENT B1 ;  /* 0x0000000000017941 */ /* 0x000fea0003800200 */
.L_x_4:
[----:B------:R-:W-:Y:S02]  /*0810*/  IMAD.MOV.U32 R11, RZ, RZ, 0x0 ;  /* 0x00000000ff0b7424 */ /* 0x000fe400078e00ff */
[----:B------:R-:W-:Y:S02]  /*0820*/  IMAD.MOV.U32 R2, RZ, RZ, R12 ;  /* 0x000000ffff027224 */ /* 0x000fe400078e000c */
[----:B------:R-:W-:Y:S01]  /*0830*/  IMAD.MOV.U32 R3, RZ, RZ, R13 ;  /* 0x000000ffff037224 */ /* 0x000fe200078e000d */
[----:B------:R-:W-:Y:S06]  /*0840*/  RET.REL.NODEC R10 `(_Z18computePascalTermsPdi) ;  /* 0xfffffff40aec7950 */ /* 0x000fec0003c3ffff */
.L_x_9:
        /* <DEDUP_REMOVED lines=11> */
.L_x_13:


//--------------------- .text._Z15fibonacciKernelPdPii --------------------------
	.section	.text._Z15fibonacciKernelPdPii,"ax",@progbits
	.align	128
        .global         _Z15fibonacciKernelPdPii
        .type           _Z15fibonacciKernelPdPii,@function
        .size           _Z15fibonacciKernelPdPii,(.L_x_16 - _Z15fibonacciKernelPdPii)
        .other          _Z15fibonacciKernelPdPii,@"STO_CUDA_ENTRY STV_DEFAULT"
_Z15fibonacciKernelPdPii:
.text._Z15fibonacciKernelPdPii:
        /* <DEDUP_REMOVED lines=8> */
[----:B------:R-:W0:Y:S01]  /*0080*/  LDC.64 R2, c[0x0][0x388] ;  /* 0x0000e200ff027b82 */ /* 0x000e220000000a00 */
[----:B------:R-:W1:Y:S01]  /*0090*/  LDCU.64 UR4, c[0x0][0x358] ;  /* 0x00006b00ff0477ac */ /* 0x000e620008000a00 */
[----:B0-----:R-:W-:-:S05]  /*00a0*/  IMAD.WIDE R2, R0, 0x4, R2 ;  /* 0x0000000400027825 */ /* 0x001fca00078e0202 */
[----:B-1----:R-:W2:Y:S02]  /*00b0*/  LDG.E R16, desc[UR4][R2.64] ;  /* 0x0000000402107981 */ /* 0x002ea4000c1e1900 */
[----:B--2---:R-:W-:-:S13]  /*00c0*/  ISETP.GT.AND P0, PT, R16, RZ, PT ;  /* 0x000000ff1000720c */ /* 0x004fda0003f04270 */
[----:B------:R-:W0:Y:S02]  /*00d0*/  @!P0 LDC.64 R4, c[0x0][0x380] ;  /* 0x0000e000ff048b82 */ /* 0x000e240000000a00 */
[----:B0-----:R-:W-:-:S05]  /*00e0*/  @!P0 IMAD.WIDE R4, R0, 0x8, R4 ;  /* 0x0000000800048825 */ /* 0x001fca00078e0204 */
[----:B------:R0:W-:Y:S01]  /*00f0*/  @!P0 STG.E.64 desc[UR4][R4.64], RZ ;  /* 0x000000ff04008986 */ /* 0x0001e2000c101b04 */
[----:B------:R-:W-:Y:S05]  /*0100*/  @!P0 EXIT ;  /* 0x000000000000894d */ /* 0x000fea0003800000 */
[----:B------:R-:W-:-:S13]  /*0110*/  ISETP.GT.U32.AND P0, PT, R16, 0x2, PT ;  /* 0x000000021000780c */ /* 0x000fda0003f04070 */
[----:B0-----:R-:W0:Y:S01]  /*0120*/  @!P0 LDC.64 R4, c[0x0][0x380] ;  /* 0x0000e000ff048b82 */ /* 0x001e220000000a00 */
[----:B------:R-:W-:Y:S02]  /*0130*/  @!P0 IMAD.MOV.U32 R2, RZ, RZ, 0x0 ;  /* 0x00000000ff028424 */ /* 0x000fe400078e00ff */
[----:B------:R-:W-:Y:S02]  /*0140*/  @!P0 IMAD.MOV.U32 R3, RZ, RZ, 0x3ff00000 ;  /* 0x3ff00000ff038424 */ /* 0x000fe400078e00ff */
[----:B0-----:R-:W-:-:S05]  /*0150*/  @!P0 IMAD.WIDE R4, R0, 0x8, R4 ;  /* 0x0000000800048825 */ /* 0x001fca00078e0204 */
[----:B------:R0:W-:Y:S01]  /*0160*/  @!P0 STG.E.64 desc[UR4][R4.64], R2 ;  /* 0x0000000204008986 */ /* 0x0001e2000c101b04 */
[----:B------:R-:W-:Y:S05]  /*0170*/  @!P0 EXIT ;  /* 0x000000000000894d */ /* 0x000fea0003800000 */
[----:B0-----:R-:W-:Y:S01]  /*0180*/  HFMA2 R5, -RZ, RZ, 1.984375, 0 ;  /* 0x3ff00000ff057431 */ /* 0x001fe200000001ff */
[----:B------:R-:W-:Y:S01]  /*0190*/  BSSY.RECONVERGENT B0, `(.L_x_10) ;  /* 0x0000022000007945 */ /* 0x000fe20003800200 */
[----:B------:R-:W-:Y:S01]  /*01a0*/  HFMA2 R11, -RZ, RZ, 1.984375, 0 ;  /* 0x3ff00000ff0b7431 */ /* 0x000fe200000001ff */
[----:B------:R-:W-:Y:S02]  /*01b0*/  IADD3 R16, PT, PT, R16, -0x1, RZ ;  /* 0xffffffff10107810 */ /* 0x000fe40007ffe0ff */
[----:B------:R-:W-:Y:S01]  /*01c0*/  CS2R R2, SRZ ;  /* 0x0000000000027805 */ /* 0x000fe2000001ff00 */
[----:B------:R-:W-:Y:S01]  /*01d0*/  IMAD.MOV.U32 R4, RZ, RZ, 0x0 ;  /* 0x00000000ff047424 */ /* 0x000fe200078e00ff */
[----:B------:R-:W-:Y:S01]  /*01e0*/  MOV R21, 0x3ff00000 ;  /* 0x3ff0000000157802 */ /* 0x000fe20000000f00 */
[----:B------:R-:W-:Y:S01]  /*01f0*/  IMAD.MOV.U32 R20, RZ, RZ, 0x0 ;  /* 0x00000000ff147424 */ /* 0x000fe200078e00ff */
[----:B------:R-:W-:Y:S01]  /*0200*/  MOV R9, 0x3ff00000 ;  /* 0x3ff0000000097802 */ /* 0x000fe20000000f00 */
[----:B------:R-:W-:Y:S01]  /*0210*/  IMAD.MOV.U32 R10, RZ, RZ, 0x0 ;  /* 0x00000000ff0a7424 */ /* 0x000fe200078e00ff */
[----:B------:R-:W-:Y:S01]  /*0220*/  CS2R R6, SRZ ;  /* 0x0000000000067805 */ /* 0x000fe2000001ff00 */
[----:B------:R-:W-:-:S07]  /*0230*/  IMAD.MOV.U32 R8, RZ, RZ, 0x0 ;  /* 0x00000000ff087424 */ /* 0x000fce00078e00ff */
.L_x_11:
[C---:B------:R-:W-:Y:S01]  /*0240*/  LOP3.LUT R12, R16.reuse, 0x1, RZ, 0xc0, !PT ;  /* 0x00000001100c7812 */ /* 0x040fe200078ec0ff */
[-C--:B------:R-:W-:Y:S01]  /*0250*/  DMUL R14, R6, R10.reuse ;  /* 0x0000000a060e7228 */ /* 0x080fe20000000000 */
[----:B------:R-:W-:Y:S01]  /*0260*/  ISETP.GT.U32.AND P1, PT, R16, 0x1, PT ;  /* 0x000000011000780c */ /* 0x000fe20003f24070 */
[----:B------:R-:W-:Y:S01]  /*0270*/  DMUL R22, R8, R10 ;  /* 0x0000000a08167228 */ /* 0x000fe20000000000 */
[----:B------:R-:W-:Y:S01]  /*0280*/  ISETP.NE.U32.AND P0, PT, R12, 0x1, PT ;  /* 0x000000010c00780c */ /* 0x000fe20003f05070 */
[C---:B------:R-:W-:Y:S01]  /*0290*/  DMUL R12, R6.reuse, R8 ;  /* 0x00000008060c7228 */ /* 0x040fe20000000000 */
[----:B------:R-:W-:Y:S01]  /*02a0*/  SHF.R.U32.HI R16, RZ, 0x1, R16 ;  /* 0x00000001ff107819 */ /* 0x000fe20000011610 */
[----:B------:R-:W-:Y:S02]  /*02b0*/  DMUL R24, R6, R6 ;  /* 0x0000000606187228 */ /* 0x000fe40000000000 */
[----:B------:R-:W-:-:S04]  /*02c0*/  DFMA R14, R10, R20, R14 ;  /* 0x000000140a0e722b */ /* 0x000fc8000000000e */
[----:B------:R-:W-:-:S04]  /*02d0*/  DFMA R12, R8, R20, R12 ;  /* 0x00000014080c722b */ /* 0x000fc8000000000c */
[-C--:B------:R-:W-:Y:S02]  /*02e0*/  @!P0 DMUL R18, R4, R20.reuse ;  /* 0x0000001404128228 */ /* 0x080fe40000000000 */
[----:B------:R-:W-:Y:S02]  /*02f0*/  DFMA R20, R20, R20, R22 ;  /* 0x000000141414722b */ /* 0x000fe40000000016 */
[----:B------:R-:W-:-:S04]  /*0300*/  @!P0 DMUL R22, R4, R10 ;  /* 0x0000000a04168228 */ /* 0x000fc80000000000 */
[----:B------:R-:W-:-:S04]  /*0310*/  @!P0 DFMA R18, R2, R8, R18 ;  /* 0x000000080212822b */ /* 0x000fc80000000012 */
[----:B------:R-:W-:Y:S02]  /*0320*/  @!P0 DFMA R2, R2, R6, R22 ;  /* 0x000000060202822b */ /* 0x000fe40000000016 */
[----:B------:R-:W-:Y:S01]  /*0330*/  DFMA R6, R8, R10, R24 ;  /* 0x0000000a0806722b */ /* 0x000fe20000000018 */
[----:B------:R-:W-:Y:S01]  /*0340*/  IMAD.MOV.U32 R10, RZ, RZ, R14 ;  /* 0x000000ffff0a7224 */ /* 0x000fe200078e000e */
[----:B------:R-:W-:Y:S02]  /*0350*/  MOV R11, R15 ;  /* 0x0000000f000b7202 */ /* 0x000fe40000000f00 */
[----:B------:R-:W-:Y:S01]  /*0360*/  @!P0 IMAD.MOV.U32 R4, RZ, RZ, R18 ;  /* 0x000000ffff048224 */ /* 0x000fe200078e0012 */
[----:B------:R-:W-:Y:S01]  /*0370*/  @!P0 MOV R5, R19 ;  /* 0x0000001300058202 */ /* 0x000fe20000000f00 */
[----:B------:R-:W-:Y:S01]  /*0380*/  IMAD.MOV.U32 R8, RZ, RZ, R12 ;  /* 0x000000ffff087224 */ /* 0x000fe200078e000c */
[----:B------:R-:W-:Y:S01]  /*0390*/  MOV R9, R13 ;  /* 0x0000000d00097202 */ /* 0x000fe20000000f00 */
[----:B------:R-:W-:Y:S06]  /*03a0*/  @P1 BRA `(.L_x_11) ;  /* 0xfffffffc00a41947 */ /* 0x000fec000383ffff */
[----:B------:R-:W-:Y:S05]  /*03b0*/  BSYNC.RECONVERGENT B0 ;  /* 0x0000000000007941 */ /* 0x000fea0003800200 */
.L_x_10:
[----:B------:R-:W0:Y:S02]  /*03c0*/  LDC.64 R2, c[0x0][0x380] ;  /* 0x0000e000ff027b82 */ /* 0x000e240000000a00 */
[----:B0-----:R-:W-:-:S05]  /*03d0*/  IMAD.WIDE R2, R0, 0x8, R2 ;  /* 0x0000000800027825 */ /* 0x001fca00078e0202 */
[----:B------:R-:W-:Y:S01]  /*03e0*/  STG.E.64 desc[UR4][R2.64], R4 ;  /* 0x0000000402007986 */ /* 0x000fe2000c101b04 */
[----:B------:R-:W-:Y:S05]  /*03f0*/  EXIT ;  /* 0x000000000000794d */ /* 0x000fea0003800000 */
.L_x_12:
        /* <DEDUP_REMOVED lines=16> */
.L_x_16:


//--------------------- .nv.shared.reserved.0     --------------------------
	.section	.nv.shared.reserved.0,"aw",@nobits
	.weak		__nv_reservedSMEM_offset_0_alias
	.size		__nv_reservedSMEM_offset_0_alias, 0, 64
	.other		__nv_reservedSMEM_offset_0_alias,@"STO_CUDA_RESERVED_SHARED STV_DEFAULT"
__nv_reservedSMEM_offset_0_alias:
	.zero		0
	.zero		64


//--------------------- .nv.constant0._Z13prefixProductPdS_ii --------------------------
	.section	.nv.constant0._Z13prefixProductPdS_ii,"a",@progbits
	.sectionflags	@""
	.align	4
.nv.constant0._Z13prefixProductPdS_ii:
	.zero		920


//--------------------- .nv.constant0._Z18computePascalTermsPdi --------------------------
	.section	.nv.constant0._Z18computePascalTermsPdi,"a",@progbits
	.sectionflags	@""
	.align	4
.nv.constant0._Z18computePascalTermsPdi:
	.zero		908


//--------------------- .nv.constant0._Z15fibonacciKernelPdPii --------------------------
	.section	.nv.constant0._Z15fibonacciKernelPdPii,"a",@progbits
	.sectionflags	@""
	.align	4
.nv.constant0._Z15fibonacciKernelPdPii:
	.zero		916


//--------------------- SYMBOLS --------------------------

	.type		.nv.reservedSmem.offset0,@object
	.size		.nv.reservedSmem.offset0,0x4
